	.headerflags	@"EF_CUDA_TEXMODE_UNIFIED EF_CUDA_64BIT_ADDRESS EF_CUDA_ACCELERATORS EF_CUDA_SM90 EF_CUDA_VIRTUAL_SM(EF_CUDA_SM90)"
	.elftype	@"ET_EXEC"


//--------------------- .nv.info                  --------------------------
	.section	.nv.info,"",@"SHT_CUDA_INFO"
	.align	4


	//----- nvinfo : EIATTR_REGCOUNT
	.align		4
        /*0000*/ 	.byte	0x04, 0x2f
        /*0002*/ 	.short	(.L_1 - .L_0)
	.align		4
.L_0:
        /*0004*/ 	.word	index@(triton_poi_fused_convolution_mul_sub_11)
        /*0008*/ 	.word	0x00000015


	//----- nvinfo : EIATTR_MIN_STACK_SIZE
	.align		4
.L_1:
        /*000c*/ 	.byte	0x04, 0x12
        /*000e*/ 	.short	(.L_3 - .L_2)
	.align		4
.L_2:
        /*0010*/ 	.word	index@(triton_poi_fused_convolution_mul_sub_11)
        /*0014*/ 	.word	0x00000000


	//----- nvinfo : EIATTR_FRAME_SIZE
	.align		4
.L_3:
        /*0018*/ 	.byte	0x04, 0x11
        /*001a*/ 	.short	(.L_5 - .L_4)
	.align		4
.L_4:
        /*001c*/ 	.word	index@(triton_poi_fused_convolution_mul_sub_11)
        /*0020*/ 	.word	0x00000000


	//----- nvinfo : EIATTR_MIN_STACK_SIZE
	.align		4
.L_5:
        /*0024*/ 	.byte	0x04, 0x12
        /*0026*/ 	.short	(.L_7 - .L_6)
	.align		4
.L_6:
        /*0028*/ 	.word	index@(triton_poi_fused_convolution_mul_sub_11)
        /*002c*/ 	.word	0x00000000
.L_7:


//--------------------- .nv.info.triton_poi_fused_convolution_mul_sub_11 --------------------------
	.section	.nv.info.triton_poi_fused_convolution_mul_sub_11,"",@"SHT_CUDA_INFO"
	.sectionflags	@""
	.align	4


	//----- nvinfo : EIATTR_CUDA_API_VERSION
	.align		4
        /*0000*/ 	.byte	0x04, 0x37
        /*0002*/ 	.short	(.L_9 - .L_8)
.L_8:
        /*0004*/ 	.word	0x0000007c


	//----- nvinfo : EIATTR_KPARAM_INFO
	.align		4
.L_9:
        /*0008*/ 	.byte	0x04, 0x17
        /*000a*/ 	.short	(.L_11 - .L_10)
.L_10:
        /*000c*/ 	.word	0x00000000
        /*0010*/ 	.short	0x0004
        /*0012*/ 	.short	0x001c
        /*0014*/ 	.byte	0x00, 0xf0, 0x11, 0x00


	//----- nvinfo : EIATTR_KPARAM_INFO
	.align		4
.L_11:
        /*0018*/ 	.byte	0x04, 0x17
        /*001a*/ 	.short	(.L_13 - .L_12)
.L_12:
        /*001c*/ 	.word	0x00000000
        /*0020*/ 	.short	0x0003
        /*0022*/ 	.short	0x0018
        /*0024*/ 	.byte	0x00, 0xf0, 0x11, 0x00


	//----- nvinfo : EIATTR_KPARAM_INFO
	.align		4
.L_13:
        /*0028*/ 	.byte	0x04, 0x17
        /*002a*/ 	.short	(.L_15 - .L_14)
.L_14:
        /*002c*/ 	.word	0x00000000
        /*0030*/ 	.short	0x0002
        /*0032*/ 	.short	0x0010
        /*0034*/ 	.byte	0x00, 0xf4, 0x21, 0x00


	//----- nvinfo : EIATTR_KPARAM_INFO
	.align		4
.L_15:
        /*0038*/ 	.byte	0x04, 0x17
        /*003a*/ 	.short	(.L_17 - .L_16)
.L_16:
        /*003c*/ 	.word	0x00000000
        /*0040*/ 	.short	0x0001
        /*0042*/ 	.short	0x0008
        /*0044*/ 	.byte	0x00, 0xf4, 0x21, 0x00


	//----- nvinfo : EIATTR_KPARAM_INFO
	.align		4
.L_17:
        /*0048*/ 	.byte	0x04, 0x17
        /*004a*/ 	.short	(.L_19 - .L_18)
.L_18:
        /*004c*/ 	.word	0x00000000
        /*0050*/ 	.short	0x0000
        /*0052*/ 	.short	0x0000
        /*0054*/ 	.byte	0x00, 0xf4, 0x21, 0x00


	//----- nvinfo : EIATTR_SPARSE_MMA_MASK
	.align		4
.L_19:
        /*0058*/ 	.byte	0x03, 0x50
        /*005a*/ 	.short	0x0000


	//----- nvinfo : EIATTR_MAXREG_COUNT
	.align		4
        /*005c*/ 	.byte	0x03, 0x1b
        /*005e*/ 	.short	0x00ff


	//----- nvinfo : EIATTR_EXIT_INSTR_OFFSETS
	.align		4
        /*0060*/ 	.byte	0x04, 0x1c
        /*0062*/ 	.short	(.L_21 - .L_20)


	//   ....[0]....
.L_20:
        /*0064*/ 	.word	0x000004d0


	//   ....[1]....
        /*0068*/ 	.word	0x000004f0


	//----- nvinfo : EIATTR_REQNTID
	.align		4
.L_21:
        /*006c*/ 	.byte	0x04, 0x10
        /*006e*/ 	.short	(.L_23 - .L_22)
.L_22:
        /*0070*/ 	.word	0x00000080
        /*0074*/ 	.word	0x00000001
        /*0078*/ 	.word	0x00000001


	//----- nvinfo : EIATTR_CBANK_PARAM_SIZE
	.align		4
.L_23:
        /*007c*/ 	.byte	0x03, 0x19
        /*007e*/ 	.short	0x0020


	//----- nvinfo : EIATTR_PARAM_CBANK
	.align		4
        /*0080*/ 	.byte	0x04, 0x0a
        /*0082*/ 	.short	(.L_25 - .L_24)
	.align		4
.L_24:
        /*0084*/ 	.word	index@(.nv.constant0.triton_poi_fused_convolution_mul_sub_11)
        /*0088*/ 	.short	0x0210
        /*008a*/ 	.short	0x0020


	//----- nvinfo : EIATTR_SW_WAR
	.align		4
.L_25:
        /*008c*/ 	.byte	0x04, 0x36
        /*008e*/ 	.short	(.L_27 - .L_26)
.L_26:
        /*0090*/ 	.word	0x00000008
.L_27:


//--------------------- .nv.callgraph             --------------------------
	.section	.nv.callgraph,"",@"SHT_CUDA_CALLGRAPH"
	.align	4
	.sectionentsize	8
	.align		4
        /*0000*/ 	.word	0x00000000
	.align		4
        /*0004*/ 	.word	0xffffffff
	.align		4
        /*0008*/ 	.word	0x00000000
	.align		4
        /*000c*/ 	.word	0xfffffffe
	.align		4
        /*0010*/ 	.word	0x00000000
	.align		4
        /*0014*/ 	.word	0xfffffffd
	.align		4
        /*0018*/ 	.word	0x00000000
	.align		4
        /*001c*/ 	.word	0xfffffffc


//--------------------- .text.triton_poi_fused_convolution_mul_sub_11 --------------------------
	.section	.text.triton_poi_fused_convolution_mul_sub_11,"ax",@progbits
	.align	128
        .global         triton_poi_fused_convolution_mul_sub_11
        .type           triton_poi_fused_convolution_mul_sub_11,@function
        .size           triton_poi_fused_convolution_mul_sub_11,(.L_x_1 - triton_poi_fused_convolution_mul_sub_11)
        .other          triton_poi_fused_convolution_mul_sub_11,@"STO_CUDA_ENTRY STV_DEFAULT"
triton_poi_fused_convolution_mul_sub_11:
.text.triton_poi_fused_convolution_mul_sub_11:
[----:B------:R-:W0:Y:S01]  /*0000*/  LDC R1, c[0x0][0x28] ;  /* 0x00000a00ff017b82 */ /* 0x000e220000000800 */
[----:B------:R-:W1:Y:S07]  /*0010*/  S2R R8, SR_CTAID.Y ;  /* 0x0000000000087919 */ /* 0x000e6e0000002600 */
[----:B------:R-:W2:Y:S01]  /*0020*/  LDC.64 R14, c[0x0][0x218] ;  /* 0x00008600ff0e7b82 */ /* 0x000ea20000000a00 */
[----:B------:R-:W-:Y:S01]  /*0030*/  ULDC.64 UR4, c[0x0][0x208] ;  /* 0x0000820000047ab9 */ /* 0x000fe20000000a00 */
[----:B------:R-:W3:Y:S01]  /*0040*/  S2R R0, SR_TID.X ;  /* 0x0000000000007919 */ /* 0x000ee20000002100 */
[----:B------:R-:W4:Y:S05]  /*0050*/  S2R R7, SR_CTAID.X ;  /* 0x0000000000077919 */ /* 0x000f2a0000002500 */
[----:B------:R-:W5:Y:S01]  /*0060*/  LDC.64 R2, c[0x0][0x210] ;  /* 0x00008400ff027b82 */ /* 0x000f620000000a00 */
[C---:B-1----:R-:W-:Y:S01]  /*0070*/  IMAD.HI R4, R8.reuse, 0x55555556, RZ ;  /* 0x5555555608047827 */ /* 0x042fe200078e02ff */
[----:B------:R-:W-:-:S02]  /*0080*/  ISETP.GE.AND P0, PT, R8, 0xc, PT ;  /* 0x0000000c0800780c */ /* 0x000fc40003f06270 */
[----:B---3--:R-:W-:Y:S02]  /*0090*/  SHF.L.U32 R0, R0, 0x2, RZ ;  /* 0x0000000200007819 */ /* 0x008fe400000006ff */
[----:B------:R-:W-:Y:S02]  /*00a0*/  LEA.HI R4, R4, R4, RZ, 0x1 ;  /* 0x0000000404047211 */ /* 0x000fe400078f08ff */
[----:B------:R-:W-:-:S03]  /*00b0*/  LOP3.LUT R0, R0, 0x1fc, RZ, 0xc0, !PT ;  /* 0x000001fc00007812 */ /* 0x000fc600078ec0ff */
[C---:B------:R-:W-:Y:S01]  /*00c0*/  IMAD R5, R4.reuse, -0x3, R8 ;  /* 0xfffffffd04057824 */ /* 0x040fe200078e0208 */
[----:B----4-:R-:W-:Y:S01]  /*00d0*/  LEA R7, R7, R0, 0xa ;  /* 0x0000000007077211 */ /* 0x010fe200078e50ff */
[----:B------:R-:W-:Y:S02]  /*00e0*/  HFMA2.MMA R0, -RZ, RZ, 0, 0 ;  /* 0x00000000ff007435 */ /* 0x000fe400000001ff */
[----:B------:R-:W-:Y:S02]  /*00f0*/  IMAD R9, R4, 0xc0000, R5 ;  /* 0x000c000004097824 */ /* 0x000fe400078e0205 */
[----:B--2---:R-:W-:Y:S01]  /*0100*/  IMAD.WIDE R14, R5, 0x4, R14 ;  /* 0x00000004050e7825 */ /* 0x004fe200078e020e */
[----:B------:R-:W-:-:S03]  /*0110*/  CS2R R4, SRZ ;  /* 0x0000000000047805 */ /* 0x000fc6000001ff00 */
[----:B------:R-:W-:Y:S01]  /*0120*/  IMAD R9, R7, 0x3, R9 ;  /* 0x0000000307097824 */ /* 0x000fe200078e0209 */
[----:B------:R-:W-:Y:S01]  /*0130*/  MOV R6, RZ ;  /* 0x000000ff00067202 */ /* 0x000fe20000000f00 */
[----:B------:R1:W2:Y:S02]  /*0140*/  @!P0 LDG.E.EL R0, desc[UR4][R14.64] ;  /* 0x000000040e008981 */ /* 0x0002a4000c2e1900 */
[--C-:B-----5:R-:W-:Y:S01]  /*0150*/  IMAD.WIDE R10, R9, 0x4, R2.reuse ;  /* 0x00000004090a7825 */ /* 0x120fe200078e0202 */
[----:B------:R-:W-:Y:S02]  /*0160*/  IADD3 R12, R9, 0x3, RZ ;  /* 0x00000003090c7810 */ /* 0x000fe40007ffe0ff */
[----:B------:R-:W-:Y:S02]  /*0170*/  IADD3 R16, R9, 0x6, RZ ;  /* 0x0000000609107810 */ /* 0x000fe40007ffe0ff */
[----:B------:R3:W2:Y:S01]  /*0180*/  @!P0 LDG.E.EL R4, desc[UR4][R10.64] ;  /* 0x000000040a048981 */ /* 0x0006a2000c2e1900 */
[----:B------:R-:W-:-:S04]  /*0190*/  IMAD.WIDE R12, R12, 0x4, R2 ;  /* 0x000000040c0c7825 */ /* 0x000fc800078e0202 */
[----:B-1----:R-:W-:Y:S01]  /*01a0*/  IMAD.WIDE R14, R16, 0x4, R2 ;  /* 0x00000004100e7825 */ /* 0x002fe200078e0202 */
[----:B------:R1:W4:Y:S01]  /*01b0*/  @!P0 LDG.E.EL R5, desc[UR4][R12.64] ;  /* 0x000000040c058981 */ /* 0x000322000c2e1900 */
[----:B---3--:R-:W-:-:S03]  /*01c0*/  IADD3 R10, R9, 0x9, RZ ;  /* 0x00000009090a7810 */ /* 0x008fc60007ffe0ff */
[----:B------:R3:W5:Y:S01]  /*01d0*/  @!P0 LDG.E.EL R6, desc[UR4][R14.64] ;  /* 0x000000040e068981 */ /* 0x000762000c2e1900 */
[----:B-1----:R-:W-:Y:S01]  /*01e0*/  IADD3 R12, R9, 0x600, RZ ;  /* 0x00000600090c7810 */ /* 0x002fe20007ffe0ff */
[--C-:B------:R-:W-:Y:S01]  /*01f0*/  IMAD.WIDE R10, R10, 0x4, R2.reuse ;  /* 0x000000040a0a7825 */ /* 0x100fe200078e0202 */
[----:B------:R-:W-:Y:S02]  /*0200*/  IADD3 R16, R9, 0x603, RZ ;  /* 0x0000060309107810 */ /* 0x000fe40007ffe0ff */
[----:B---3--:R-:W-:Y:S01]  /*0210*/  CS2R R14, SRZ ;  /* 0x00000000000e7805 */ /* 0x008fe2000001ff00 */
[--C-:B------:R-:W-:Y:S01]  /*0220*/  IMAD.WIDE R12, R12, 0x4, R2.reuse ;  /* 0x000000040c0c7825 */ /* 0x100fe200078e0202 */
[----:B------:R-:W-:Y:S01]  /*0230*/  IADD3 R17, R9, 0x606, RZ ;  /* 0x0000060609117810 */ /* 0x000fe20007ffe0ff */
[----:B------:R-:W-:Y:S01]  /*0240*/  HFMA2.MMA R18, -RZ, RZ, 0, 0 ;  /* 0x00000000ff127435 */ /* 0x000fe200000001ff */
[----:B------:R-:W-:Y:S02]  /*0250*/  IADD3 R9, R9, 0x609, RZ ;  /* 0x0000060909097810 */ /* 0x000fe40007ffe0ff */
[----:B------:R1:W3:Y:S04]  /*0260*/  @!P0 LDG.E.EL R14, desc[UR4][R10.64] ;  /* 0x000000040a0e8981 */ /* 0x0002e8000c2e1900 */
[----:B------:R1:W3:Y:S02]  /*0270*/  @!P0 LDG.E.EL R15, desc[UR4][R12.64] ;  /* 0x000000040c0f8981 */ /* 0x0002e4000c2e1900 */
[----:B-1----:R-:W-:-:S04]  /*0280*/  IMAD.WIDE R10, R16, 0x4, R2 ;  /* 0x00000004100a7825 */ /* 0x002fc800078e0202 */
[--C-:B0-----:R-:W-:Y:S01]  /*0290*/  IMAD.WIDE R12, R17, 0x4, R2.reuse ;  /* 0x00000004110c7825 */ /* 0x101fe200078e0202 */
[----:B------:R-:W-:Y:S01]  /*02a0*/  CS2R R16, SRZ ;  /* 0x0000000000107805 */ /* 0x000fe2000001ff00 */
[----:B------:R-:W3:Y:S02]  /*02b0*/  @!P0 LDG.E.EL R18, desc[UR4][R10.64] ;  /* 0x000000040a128981 */ /* 0x000ee4000c2e1900 */
[----:B------:R-:W-:-:S03]  /*02c0*/  IMAD.WIDE R2, R9, 0x4, R2 ;  /* 0x0000000409027825 */ /* 0x000fc600078e0202 */
[----:B------:R-:W3:Y:S04]  /*02d0*/  @!P0 LDG.E.EL R17, desc[UR4][R12.64] ;  /* 0x000000040c118981 */ /* 0x000ee8000c2e1900 */
[----:B------:R0:W3:Y:S02]  /*02e0*/  @!P0 LDG.E.EL R16, desc[UR4][R2.64] ;  /* 0x0000000402108981 */ /* 0x0000e4000c2e1900 */
[----:B0-----:R-:W0:Y:S01]  /*02f0*/  LDC.64 R2, c[0x0][0x220] ;  /* 0x00008800ff027b82 */ /* 0x001e220000000a00 */
[----:B------:R-:W-:-:S04]  /*0300*/  LEA R8, R8, R7, 0x12 ;  /* 0x0000000708087211 */ /* 0x000fc800078e90ff */
[----:B------:R-:W-:Y:S01]  /*0310*/  IADD3 R10, R8, 0x200, RZ ;  /* 0x00000200080a7810 */ /* 0x000fe20007ffe0ff */
[----:B0-----:R-:W-:-:S04]  /*0320*/  IMAD.WIDE R8, R8, 0x4, R2 ;  /* 0x0000000408087825 */ /* 0x001fc800078e0202 */
[----:B------:R-:W-:-:S04]  /*0330*/  IMAD.WIDE R10, R10, 0x4, R2 ;  /* 0x000000040a0a7825 */ /* 0x000fc800078e0202 */
[C---:B--2---:R-:W-:Y:S01]  /*0340*/  FADD R4, R0.reuse, R4 ;  /* 0x0000000400047221 */ /* 0x044fe20000000000 */
[----:B----4-:R-:W-:-:S03]  /*0350*/  FADD R5, R0, R5 ;  /* 0x0000000500057221 */ /* 0x010fc60000000000 */
[----:B------:R-:W-:Y:S01]  /*0360*/  FADD R4, R4, -0.5 ;  /* 0xbf00000004047421 */ /* 0x000fe20000000000 */
[----:B-----5:R-:W-:Y:S01]  /*0370*/  FADD R6, R0, R6 ;  /* 0x0000000600067221 */ /* 0x020fe20000000000 */
[----:B------:R-:W-:-:S03]  /*0380*/  FADD R5, R5, -0.5 ;  /* 0xbf00000005057421 */ /* 0x000fc60000000000 */
[----:B------:R-:W-:Y:S01]  /*0390*/  FADD R6, R6, -0.5 ;  /* 0xbf00000006067421 */ /* 0x000fe20000000000 */
[----:B------:R-:W-:Y:S01]  /*03a0*/  FADD R4, R4, R4 ;  /* 0x0000000404047221 */ /* 0x000fe20000000000 */
[----:B------:R-:W-:Y:S02]  /*03b0*/  FADD R5, R5, R5 ;  /* 0x0000000505057221 */ /* 0x000fe40000000000 */
[----:B------:R-:W-:Y:S01]  /*03c0*/  FADD R6, R6, R6 ;  /* 0x0000000606067221 */ /* 0x000fe20000000000 */
[----:B---3--:R-:W-:-:S04]  /*03d0*/  FADD R14, R0, R14 ;  /* 0x0000000e000e7221 */ /* 0x008fc80000000000 */
[----:B------:R-:W-:Y:S01]  /*03e0*/  FADD R14, R14, -0.5 ;  /* 0xbf0000000e0e7421 */ /* 0x000fe20000000000 */
[----:B------:R-:W-:-:S03]  /*03f0*/  FADD R15, R0, R15 ;  /* 0x0000000f000f7221 */ /* 0x000fc60000000000 */
[----:B------:R-:W-:Y:S01]  /*0400*/  FADD R7, R14, R14 ;  /* 0x0000000e0e077221 */ /* 0x000fe20000000000 */
[----:B------:R-:W-:Y:S01]  /*0410*/  FADD R15, R15, -0.5 ;  /* 0xbf0000000f0f7421 */ /* 0x000fe20000000000 */
[C---:B------:R-:W-:Y:S01]  /*0420*/  FADD R18, R0.reuse, R18 ;  /* 0x0000001200127221 */ /* 0x040fe20000000000 */
[C---:B------:R-:W-:Y:S01]  /*0430*/  FADD R17, R0.reuse, R17 ;  /* 0x0000001100117221 */ /* 0x040fe20000000000 */
[----:B------:R-:W-:Y:S02]  /*0440*/  FADD R16, R0, R16 ;  /* 0x0000001000107221 */ /* 0x000fe40000000000 */
[----:B------:R-:W-:Y:S01]  /*0450*/  FADD R18, R18, -0.5 ;  /* 0xbf00000012127421 */ /* 0x000fe20000000000 */
[----:B------:R-:W-:Y:S01]  /*0460*/  FADD R17, R17, -0.5 ;  /* 0xbf00000011117421 */ /* 0x000fe20000000000 */
[----:B------:R0:W-:Y:S01]  /*0470*/  @!P0 STG.E.128 desc[UR4][R8.64], R4 ;  /* 0x0000000408008986 */ /* 0x0001e2000c101d04 */
[----:B------:R-:W-:Y:S01]  /*0480*/  FADD R16, R16, -0.5 ;  /* 0xbf00000010107421 */ /* 0x000fe20000000000 */
[----:B0-----:R-:W-:Y:S01]  /*0490*/  FADD R4, R15, R15 ;  /* 0x0000000f0f047221 */ /* 0x001fe20000000000 */
[----:B------:R-:W-:Y:S01]  /*04a0*/  FADD R5, R18, R18 ;  /* 0x0000001212057221 */ /* 0x000fe20000000000 */
[----:B------:R-:W-:Y:S01]  /*04b0*/  FADD R6, R17, R17 ;  /* 0x0000001111067221 */ /* 0x000fe20000000000 */
[----:B------:R-:W-:Y:S01]  /*04c0*/  FADD R7, R16, R16 ;  /* 0x0000001010077221 */ /* 0x000fe20000000000 */
[----:B------:R-:W-:Y:S06]  /*04d0*/  @P0 EXIT ;  /* 0x000000000000094d */ /* 0x000fec0003800000 */
[----:B------:R-:W-:Y:S01]  /*04e0*/  STG.E.128 desc[UR4][R10.64], R4 ;  /* 0x000000040a007986 */ /* 0x000fe2000c101d04 */
[----:B------:R-:W-:Y:S05]  /*04f0*/  EXIT ;  /* 0x000000000000794d */ /* 0x000fea0003800000 */
.L_x_0:
[----:B------:R-:W-:-:S00]  /*0500*/  BRA `(.L_x_0) ;  /* 0xfffffffc00fc7947 */ /* 0x000fc0000383ffff */
[----:B------:R-:W-:-:S00]  /*0510*/  NOP ;  /* 0x0000000000007918 */ /* 0x000fc00000000000 */
        /* <DEDUP_REMOVED lines=14> */
.L_x_1:


//--------------------- .nv.constant0.triton_poi_fused_convolution_mul_sub_11 --------------------------
	.section	.nv.constant0.triton_poi_fused_convolution_mul_sub_11,"a",@progbits
	.sectionflags	@""
	.align	4
.nv.constant0.triton_poi_fused_convolution_mul_sub_11:
	.zero		560
